//
// Generated by NVIDIA NVVM Compiler
//
// Compiler Build ID: CL-36424714
// Cuda compilation tools, release 13.0, V13.0.88
// Based on NVVM 20.0.0
//

.version 9.0
.target sm_100
.address_size 64

	// .globl	maxpool_backward

.visible .entry maxpool_backward(
	.param .u64 .ptr .align 1 maxpool_backward_param_0,
	.param .u64 .ptr .align 1 maxpool_backward_param_1,
	.param .u64 .ptr .align 1 maxpool_backward_param_2,
	.param .u32 maxpool_backward_param_3,
	.param .u32 maxpool_backward_param_4,
	.param .u32 maxpool_backward_param_5,
	.param .u32 maxpool_backward_param_6,
	.param .u32 maxpool_backward_param_7
)
{
	.reg .pred 	%p<6>;
	.reg .b32 	%r<22>;
	.reg .b32 	%f<3>;
	.reg .b64 	%rd<12>;

	ld.param.u64 	%rd1, [maxpool_backward_param_0];
	ld.param.u64 	%rd2, [maxpool_backward_param_1];
	ld.param.u64 	%rd3, [maxpool_backward_param_2];
	ld.param.u32 	%r4, [maxpool_backward_param_3];
	ld.param.u32 	%r5, [maxpool_backward_param_4];
	ld.param.u32 	%r8, [maxpool_backward_param_5];
	ld.param.u32 	%r7, [maxpool_backward_param_6];
	ld.param.u32 	%r9, [maxpool_backward_param_7];
	mov.u32 	%r10, %ctaid.x;
	mov.u32 	%r11, %ntid.x;
	mov.u32 	%r12, %tid.x;
	mad.lo.s32 	%r1, %r10, %r11, %r12;
	mov.u32 	%r13, %ctaid.y;
	mov.u32 	%r14, %ntid.y;
	mov.u32 	%r15, %tid.y;
	mad.lo.s32 	%r16, %r13, %r14, %r15;
	mov.u32 	%r3, %ctaid.z;
	setp.ge.s32 	%p1, %r1, %r7;
	setp.ge.s32 	%p2, %r16, %r8;
	or.pred  	%p3, %p1, %p2;
	setp.ge.s32 	%p4, %r3, %r9;
	or.pred  	%p5, %p3, %p4;
	@%p5 bra 	$L__BB0_2;
	cvta.to.global.u64 	%rd4, %rd2;
	cvta.to.global.u64 	%rd5, %rd1;
	cvta.to.global.u64 	%rd6, %rd3;
	mad.lo.s32 	%r17, %r8, %r3, %r16;
	mad.lo.s32 	%r18, %r17, %r7, %r1;
	mul.wide.s32 	%rd7, %r18, 4;
	add.s64 	%rd8, %rd4, %rd7;
	ld.global.u32 	%r19, [%rd8];
	add.s64 	%rd9, %rd5, %rd7;
	ld.global.f32 	%f1, [%rd9];
	mul.lo.s32 	%r20, %r4, %r3;
	mad.lo.s32 	%r21, %r20, %r5, %r19;
	mul.wide.s32 	%rd10, %r21, 4;
	add.s64 	%rd11, %rd6, %rd10;
	atom.global.add.f32 	%f2, [%rd11], %f1;
$L__BB0_2:
	ret;

}


// ===== COMPILED SASS (sm_100) =====

	.target	sm_100

	.elftype	@"ET_EXEC"


//--------------------- .note.nv.tkinfo           --------------------------
	.section	.note.nv.tkinfo,"",@"SHT_NOTE"
	.sectionflags	@"SHF_NOTE_NV_TKINFO"
	.tkinfo
        /*0018*/ 	.word	0x00000002
        /*0030*/ 	.string	""
        /*0030*/ 	.string	"ptxas"
        /*0030*/ 	.string	"Cuda compilation tools, release 13.0, V13.0.88"
        /*0030*/ 	.string	"Build cuda_13.0.r13.0/compiler.36424714_0"
        /*0030*/ 	.string	"-arch sm_100 -m 64 "



//--------------------- .note.nv.cuinfo           --------------------------
	.section	.note.nv.cuinfo,"",@"SHT_NOTE"
	.sectionflags	@"SHF_NOTE_NV_CUINFO"
        /*0018*/ 	.short	0x0002
        /*001a*/ 	.short	0x0064
        /*001c*/ 	.short	0x0082
	.zero		2


//--------------------- .nv.info                  --------------------------
	.section	.nv.info,"",@"SHT_CUDA_INFO"
	.align	4


	//----- nvinfo : EIATTR_REGCOUNT
	.align		4
        /*0000*/ 	.byte	0x04, 0x2f
        /*0002*/ 	.short	(.L_1 - .L_0)
	.align		4
.L_0:
        /*0004*/ 	.word	index@(maxpool_backward)
        /*0008*/ 	.word	0x0000000c


	//----- nvinfo : EIATTR_FRAME_SIZE
	.align		4
.L_1:
        /*000c*/ 	.byte	0x04, 0x11
        /*000e*/ 	.short	(.L_3 - .L_2)
	.align		4
.L_2:
        /*0010*/ 	.word	index@(maxpool_backward)
        /*0014*/ 	.word	0x00000000


	//----- nvinfo : EIATTR_MIN_STACK_SIZE
	.align		4
.L_3:
        /*0018*/ 	.byte	0x04, 0x12
        /*001a*/ 	.short	(.L_5 - .L_4)
	.align		4
.L_4:
        /*001c*/ 	.word	index@(maxpool_backward)
        /*0020*/ 	.word	0x00000000
.L_5:


//--------------------- .nv.compat                --------------------------
	.section	.nv.compat,"",@"SHT_CUDA_COMPAT_INFO"
	.align	4
        /*0000*/ 	.byte	0x02, 0x09, 0x00, 0x00, 0x02, 0x02, 0x01, 0x00, 0x02, 0x05, 0x05, 0x00, 0x03, 0x07, 0x01, 0x01
        /*0010*/ 	.byte	0x02, 0x03, 0x00, 0x00, 0x02, 0x06, 0x01, 0x00, 0x04, 0x0b, 0x08, 0x00, 0x09, 0x00, 0x00, 0x00
        /*0020*/ 	.byte	0x00, 0x00, 0x00, 0x00


//--------------------- .nv.info.maxpool_backward --------------------------
	.section	.nv.info.maxpool_backward,"",@"SHT_CUDA_INFO"
	.sectionflags	@""
	.align	4


	//----- nvinfo : EIATTR_CUDA_API_VERSION
	.align		4
        /*0000*/ 	.byte	0x04, 0x37
        /*0002*/ 	.short	(.L_7 - .L_6)
.L_6:
        /*0004*/ 	.word	0x00000082


	//----- nvinfo : EIATTR_KPARAM_INFO
	.align		4
.L_7:
        /*0008*/ 	.byte	0x04, 0x17
        /*000a*/ 	.short	(.L_9 - .L_8)
.L_8:
        /*000c*/ 	.word	0x00000000
        /*0010*/ 	.short	0x0007
        /*0012*/ 	.short	0x0028
        /*0014*/ 	.byte	0x00, 0xf0, 0x11, 0x00


	//----- nvinfo : EIATTR_KPARAM_INFO
	.align		4
.L_9:
        /*0018*/ 	.byte	0x04, 0x17
        /*001a*/ 	.short	(.L_11 - .L_10)
.L_10:
        /*001c*/ 	.word	0x00000000
        /*0020*/ 	.short	0x0006
        /*0022*/ 	.short	0x0024
        /*0024*/ 	.byte	0x00, 0xf0, 0x11, 0x00


	//----- nvinfo : EIATTR_KPARAM_INFO
	.align		4
.L_11:
        /*0028*/ 	.byte	0x04, 0x17
        /*002a*/ 	.short	(.L_13 - .L_12)
.L_12:
        /*002c*/ 	.word	0x00000000
        /*0030*/ 	.short	0x0005
        /*0032*/ 	.short	0x0020
        /*0034*/ 	.byte	0x00, 0xf0, 0x11, 0x00


	//----- nvinfo : EIATTR_KPARAM_INFO
	.align		4
.L_13:
        /*0038*/ 	.byte	0x04, 0x17
        /*003a*/ 	.short	(.L_15 - .L_14)
.L_14:
        /*003c*/ 	.word	0x00000000
        /*0040*/ 	.short	0x0004
        /*0042*/ 	.short	0x001c
        /*0044*/ 	.byte	0x00, 0xf0, 0x11, 0x00


	//----- nvinfo : EIATTR_KPARAM_INFO
	.align		4
.L_15:
        /*0048*/ 	.byte	0x04, 0x17
        /*004a*/ 	.short	(.L_17 - .L_16)
.L_16:
        /*004c*/ 	.word	0x00000000
        /*0050*/ 	.short	0x0003
        /*0052*/ 	.short	0x0018
        /*0054*/ 	.byte	0x00, 0xf0, 0x11, 0x00


	//----- nvinfo : EIATTR_KPARAM_INFO
	.align		4
.L_17:
        /*0058*/ 	.byte	0x04, 0x17
        /*005a*/ 	.short	(.L_19 - .L_18)
.L_18:
        /*005c*/ 	.word	0x00000000
        /*0060*/ 	.short	0x0002
        /*0062*/ 	.short	0x0010
        /*0064*/ 	.byte	0x00, 0xf5, 0x21, 0x00


	//----- nvinfo : EIATTR_KPARAM_INFO
	.align		4
.L_19:
        /*0068*/ 	.byte	0x04, 0x17
        /*006a*/ 	.short	(.L_21 - .L_20)
.L_20:
        /*006c*/ 	.word	0x00000000
        /*0070*/ 	.short	0x0001
        /*0072*/ 	.short	0x0008
        /*0074*/ 	.byte	0x00, 0xf5, 0x21, 0x00


	//----- nvinfo : EIATTR_KPARAM_INFO
	.align		4
.L_21:
        /*0078*/ 	.byte	0x04, 0x17
        /*007a*/ 	.short	(.L_23 - .L_22)
.L_22:
        /*007c*/ 	.word	0x00000000
        /*0080*/ 	.short	0x0000
        /*0082*/ 	.short	0x0000
        /*0084*/ 	.byte	0x00, 0xf5, 0x21, 0x00


	//----- nvinfo : EIATTR_SPARSE_MMA_MASK
	.align		4
.L_23:
        /*0088*/ 	.byte	0x03, 0x50
        /*008a*/ 	.short	0x0000


	//----- nvinfo : EIATTR_MAXREG_COUNT
	.align		4
        /*008c*/ 	.byte	0x03, 0x1b
        /*008e*/ 	.short	0x00ff


	//----- nvinfo : EIATTR_MERCURY_ISA_VERSION
	.align		4
        /*0090*/ 	.byte	0x03, 0x5f
        /*0092*/ 	.short	0x0101


	//----- nvinfo : EIATTR_VRC_CTA_INIT_COUNT
	.align		4
        /*0094*/ 	.byte	0x02, 0x4a
	.zero		1
	.zero		1


	//----- nvinfo : EIATTR_EXIT_INSTR_OFFSETS
	.align		4
        /*0098*/ 	.byte	0x04, 0x1c
        /*009a*/ 	.short	(.L_25 - .L_24)


	//   ....[0]....
.L_24:
        /*009c*/ 	.word	0x000000f0


	//   ....[1]....
        /*00a0*/ 	.word	0x000001f0


	//----- nvinfo : EIATTR_CBANK_PARAM_SIZE
	.align		4
.L_25:
        /*00a4*/ 	.byte	0x03, 0x19
        /*00a6*/ 	.short	0x002c


	//----- nvinfo : EIATTR_PARAM_CBANK
	.align		4
        /*00a8*/ 	.byte	0x04, 0x0a
        /*00aa*/ 	.short	(.L_27 - .L_26)
	.align		4
.L_26:
        /*00ac*/ 	.word	index@(.nv.constant0.maxpool_backward)
        /*00b0*/ 	.short	0x0380
        /*00b2*/ 	.short	0x002c


	//----- nvinfo : EIATTR_SW_WAR
	.align		4
.L_27:
        /*00b4*/ 	.byte	0x04, 0x36
        /*00b6*/ 	.short	(.L_29 - .L_28)
.L_28:
        /*00b8*/ 	.word	0x00000008
.L_29:


//--------------------- .nv.callgraph             --------------------------
	.section	.nv.callgraph,"",@"SHT_CUDA_CALLGRAPH"
	.align	4
	.sectionentsize	8
	.align		4
        /*0000*/ 	.word	0x00000000
	.align		4
        /*0004*/ 	.word	0xffffffff
	.align		4
        /*0008*/ 	.word	0x00000000
	.align		4
        /*000c*/ 	.word	0xfffffffe
	.align		4
        /*0010*/ 	.word	0x00000000
	.align		4
        /*0014*/ 	.word	0xfffffffd
	.align		4
        /*0018*/ 	.word	0x00000000
	.align		4
        /*001c*/ 	.word	0xfffffffc


//--------------------- .text.maxpool_backward    --------------------------
	.section	.text.maxpool_backward,"ax",@progbits
	.align	128
        .global         maxpool_backward
        .type           maxpool_backward,@function
        .size           maxpool_backward,(.L_x_1 - maxpool_backward)
        .other          maxpool_backward,@"STO_CUDA_ENTRY STV_DEFAULT"
maxpool_backward:
.text.maxpool_backward:
[----:B------:R-:W-:Y:S01]  /*0000*/  LDC R1, c[0x0][0x37c] ;  /* 0x0000df00ff017b82 */ /* 0x000fe20000000800 */
[----:B------:R-:W0:Y:S07]  /*0010*/  S2R R2, SR_TID.Y ;  /* 0x0000000000027919 */ /* 0x000e2e0000002200 */
[----:B------:R-:W1:Y:S01]  /*0020*/  LDC R0, c[0x0][0x360] ;  /* 0x0000d800ff007b82 */ /* 0x000e620000000800 */
[----:B------:R-:W1:Y:S07]  /*0030*/  S2R R3, SR_TID.X ;  /* 0x0000000000037919 */ /* 0x000e6e0000002100 */
[----:B------:R-:W0:Y:S08]  /*0040*/  S2UR UR5, SR_CTAID.Y ;  /* 0x00000000000579c3 */ /* 0x000e300000002600 */
[----:B------:R-:W0:Y:S08]  /*0050*/  LDC R7, c[0x0][0x364] ;  /* 0x0000d900ff077b82 */ /* 0x000e300000000800 */
[----:B------:R-:W1:Y:S08]  /*0060*/  S2UR UR4, SR_CTAID.X ;  /* 0x00000000000479c3 */ /* 0x000e700000002500 */
[----:B------:R-:W2:Y:S08]  /*0070*/  LDC.64 R8, c[0x0][0x3a0] ;  /* 0x0000e800ff087b82 */ /* 0x000eb00000000a00 */
[----:B------:R-:W3:Y:S01]  /*0080*/  S2UR UR6, SR_CTAID.Z ;  /* 0x00000000000679c3 */ /* 0x000ee20000002700 */
[----:B0-----:R-:W-:-:S07]  /*0090*/  IMAD R7, R7, UR5, R2 ;  /* 0x0000000507077c24 */ /* 0x001fce000f8e0202 */
[----:B------:R-:W3:Y:S01]  /*00a0*/  LDC R4, c[0x0][0x3a8] ;  /* 0x0000ea00ff047b82 */ /* 0x000ee20000000800 */
[----:B-1----:R-:W-:Y:S01]  /*00b0*/  IMAD R0, R0, UR4, R3 ;  /* 0x0000000400007c24 */ /* 0x002fe2000f8e0203 */
[----:B--2---:R-:W-:-:S04]  /*00c0*/  ISETP.GE.AND P0, PT, R7, R8, PT ;  /* 0x000000080700720c */ /* 0x004fc80003f06270 */
[----:B------:R-:W-:-:S04]  /*00d0*/  ISETP.GE.OR P0, PT, R0, R9, P0 ;  /* 0x000000090000720c */ /* 0x000fc80000706670 */
[----:B---3--:R-:W-:-:S13]  /*00e0*/  ISETP.LE.OR P0, PT, R4, UR6, P0 ;  /* 0x0000000604007c0c */ /* 0x008fda0008703670 */
[----:B------:R-:W-:Y:S05]  /*00f0*/  @P0 EXIT ;  /* 0x000000000000094d */ /* 0x000fea0003800000 */
[----:B------:R-:W0:Y:S01]  /*0100*/  LDC.64 R2, c[0x0][0x388] ;  /* 0x0000e200ff027b82 */ /* 0x000e220000000a00 */
[----:B------:R-:W1:Y:S01]  /*0110*/  LDCU.64 UR4, c[0x0][0x358] ;  /* 0x00006b00ff0477ac */ /* 0x000e620008000a00 */
[----:B------:R-:W-:-:S04]  /*0120*/  IMAD R7, R8, UR6, R7 ;  /* 0x0000000608077c24 */ /* 0x000fc8000f8e0207 */
[----:B------:R-:W-:Y:S02]  /*0130*/  IMAD R7, R7, R9, R0 ;  /* 0x0000000907077224 */ /* 0x000fe400078e0200 */
[----:B------:R-:W2:Y:S08]  /*0140*/  LDC.64 R4, c[0x0][0x380] ;  /* 0x0000e000ff047b82 */ /* 0x000eb00000000a00 */
[----:B------:R-:W3:Y:S01]  /*0150*/  LDC.64 R8, c[0x0][0x398] ;  /* 0x0000e600ff087b82 */ /* 0x000ee20000000a00 */
[----:B0-----:R-:W-:-:S06]  /*0160*/  IMAD.WIDE R2, R7, 0x4, R2 ;  /* 0x0000000407027825 */ /* 0x001fcc00078e0202 */
[----:B-1----:R-:W4:Y:S01]  /*0170*/  LDG.E R2, desc[UR4][R2.64] ;  /* 0x0000000402027981 */ /* 0x002f22000c1e1900 */
[----:B--2---:R-:W-:Y:S02]  /*0180*/  IMAD.WIDE R4, R7, 0x4, R4 ;  /* 0x0000000407047825 */ /* 0x004fe400078e0204 */
[----:B------:R-:W0:Y:S04]  /*0190*/  LDC.64 R6, c[0x0][0x390] ;  /* 0x0000e400ff067b82 */ /* 0x000e280000000a00 */
[----:B------:R-:W2:Y:S01]  /*01a0*/  LDG.E R5, desc[UR4][R4.64] ;  /* 0x0000000404057981 */ /* 0x000ea2000c1e1900 */
[----:B---3--:R-:W-:-:S04]  /*01b0*/  IMAD R0, R8, UR6, RZ ;  /* 0x0000000608007c24 */ /* 0x008fc8000f8e02ff */
[----:B----4-:R-:W-:-:S04]  /*01c0*/  IMAD R9, R0, R9, R2 ;  /* 0x0000000900097224 */ /* 0x010fc800078e0202 */
[----:B0-----:R-:W-:-:S05]  /*01d0*/  IMAD.WIDE R6, R9, 0x4, R6 ;  /* 0x0000000409067825 */ /* 0x001fca00078e0206 */
[----:B--2---:R-:W-:Y:S01]  /*01e0*/  REDG.E.ADD.F32.FTZ.RN.STRONG.GPU desc[UR4][R6.64], R5 ;  /* 0x00000005060079a6 */ /* 0x004fe2000c12f304 */
[----:B------:R-:W-:Y:S05]  /*01f0*/  EXIT ;  /* 0x000000000000794d */ /* 0x000fea0003800000 */
.L_x_0:
[----:B------:R-:W-:-:S00]  /*0200*/  BRA `(.L_x_0) ;  /* 0xfffffffc00fc7947 */ /* 0x000fc0000383ffff */
[----:B------:R-:W-:-:S00]  /*0210*/  NOP ;  /* 0x0000000000007918 */ /* 0x000fc00000000000 */
        /* <DEDUP_REMOVED lines=14> */
.L_x_1:


//--------------------- .nv.shared.reserved.0     --------------------------
	.section	.nv.shared.reserved.0,"aw",@nobits
	.weak		__nv_reservedSMEM_offset_0_alias
	.size		__nv_reservedSMEM_offset_0_alias, 0, 64
	.other		__nv_reservedSMEM_offset_0_alias,@"STO_CUDA_RESERVED_SHARED STV_DEFAULT"
__nv_reservedSMEM_offset_0_alias:
	.zero		0
	.zero		64


//--------------------- .nv.constant0.maxpool_backward --------------------------
	.section	.nv.constant0.maxpool_backward,"a",@progbits
	.sectionflags	@""
	.align	4
.nv.constant0.maxpool_backward:
	.zero		940


//--------------------- SYMBOLS --------------------------

	.type		.nv.reservedSmem.offset0,@object
	.size		.nv.reservedSmem.offset0,0x4
